//
// Generated by NVIDIA NVVM Compiler
//
// Compiler Build ID: CL-36424714
// Cuda compilation tools, release 13.0, V13.0.88
// Based on NVVM 20.0.0
//

.version 9.0
.target sm_100
.address_size 64

	// .globl	_Z17pref_sum_parallelPiS_i
// _ZZ17pref_sum_parallelPiS_iE3tmp has been demoted

.visible .entry _Z17pref_sum_parallelPiS_i(
	.param .u64 .ptr .align 1 _Z17pref_sum_parallelPiS_i_param_0,
	.param .u64 .ptr .align 1 _Z17pref_sum_parallelPiS_i_param_1,
	.param .u32 _Z17pref_sum_parallelPiS_i_param_2
)
{
	.reg .pred 	%p<7>;
	.reg .b32 	%r<26>;
	.reg .b64 	%rd<9>;
	// demoted variable
	.shared .align 4 .b8 _ZZ17pref_sum_parallelPiS_iE3tmp[16];
	ld.param.u64 	%rd1, [_Z17pref_sum_parallelPiS_i_param_0];
	ld.param.u64 	%rd2, [_Z17pref_sum_parallelPiS_i_param_1];
	ld.param.u32 	%r5, [_Z17pref_sum_parallelPiS_i_param_2];
	mov.u32 	%r6, %ctaid.x;
	mov.u32 	%r7, %ntid.x;
	mov.u32 	%r1, %tid.x;
	mad.lo.s32 	%r8, %r6, %r7, %r1;
	shl.b32 	%r2, %r8, 1;
	or.b32  	%r3, %r2, 1;
	setp.ge.s32 	%p1, %r3, %r5;
	shl.b32 	%r9, %r1, 3;
	mov.u32 	%r10, _ZZ17pref_sum_parallelPiS_iE3tmp;
	add.s32 	%r4, %r10, %r9;
	@%p1 bra 	$L__BB0_2;
	cvta.to.global.u64 	%rd3, %rd1;
	mul.wide.s32 	%rd4, %r2, 4;
	add.s64 	%rd5, %rd3, %rd4;
	ld.global.u32 	%r12, [%rd5];
	st.shared.u32 	[%r4], %r12;
	ld.global.u32 	%r13, [%rd5+4];
	st.shared.u32 	[%r4+4], %r13;
	bra.uni 	$L__BB0_3;
$L__BB0_2:
	mov.b32 	%r11, 0;
	st.shared.u32 	[%r4+4], %r11;
	st.shared.u32 	[%r4], %r11;
$L__BB0_3:
	bar.sync 	0;
	setp.gt.u32 	%p2, %r1, 1;
	@%p2 bra 	$L__BB0_5;
	ld.shared.u32 	%r14, [%r4];
	ld.shared.u32 	%r15, [%r4+4];
	add.s32 	%r16, %r15, %r14;
	st.shared.u32 	[%r4+4], %r16;
$L__BB0_5:
	bar.sync 	0;
	setp.ne.s32 	%p3, %r1, 0;
	@%p3 bra 	$L__BB0_7;
	mov.b32 	%r17, 0;
	st.shared.u32 	[_ZZ17pref_sum_parallelPiS_iE3tmp+12], %r17;
$L__BB0_7:
	setp.ne.s32 	%p4, %r1, 0;
	bar.sync 	0;
	@%p4 bra 	$L__BB0_9;
	ld.shared.u32 	%r18, [_ZZ17pref_sum_parallelPiS_iE3tmp+12];
	ld.shared.u32 	%r19, [_ZZ17pref_sum_parallelPiS_iE3tmp+4];
	add.s32 	%r20, %r19, %r18;
	st.shared.u32 	[_ZZ17pref_sum_parallelPiS_iE3tmp+12], %r20;
	st.shared.u32 	[_ZZ17pref_sum_parallelPiS_iE3tmp+4], %r18;
$L__BB0_9:
	setp.gt.u32 	%p5, %r1, 1;
	bar.sync 	0;
	@%p5 bra 	$L__BB0_11;
	ld.shared.u32 	%r21, [%r4+4];
	ld.shared.u32 	%r22, [%r4];
	add.s32 	%r23, %r22, %r21;
	st.shared.u32 	[%r4+4], %r23;
	st.shared.u32 	[%r4], %r21;
$L__BB0_11:
	setp.ge.s32 	%p6, %r3, %r5;
	bar.sync 	0;
	@%p6 bra 	$L__BB0_13;
	ld.shared.u32 	%r24, [%r4];
	cvta.to.global.u64 	%rd6, %rd2;
	mul.wide.s32 	%rd7, %r2, 4;
	add.s64 	%rd8, %rd6, %rd7;
	st.global.u32 	[%rd8], %r24;
	ld.shared.u32 	%r25, [%r4+4];
	st.global.u32 	[%rd8+4], %r25;
$L__BB0_13:
	ret;

}
	// .globl	_Z15group_by_blocksPiS_S_i
.visible .entry _Z15group_by_blocksPiS_S_i(
	.param .u64 .ptr .align 1 _Z15group_by_blocksPiS_S_i_param_0,
	.param .u64 .ptr .align 1 _Z15group_by_blocksPiS_S_i_param_1,
	.param .u64 .ptr .align 1 _Z15group_by_blocksPiS_S_i_param_2,
	.param .u32 _Z15group_by_blocksPiS_S_i_param_3
)
{
	.reg .pred 	%p<2>;
	.reg .b32 	%r<11>;
	.reg .b64 	%rd<13>;

	ld.param.u64 	%rd1, [_Z15group_by_blocksPiS_S_i_param_0];
	ld.param.u64 	%rd2, [_Z15group_by_blocksPiS_S_i_param_1];
	ld.param.u64 	%rd3, [_Z15group_by_blocksPiS_S_i_param_2];
	mov.u32 	%r1, %tid.x;
	setp.ne.s32 	%p1, %r1, 1;
	@%p1 bra 	$L__BB1_2;
	mov.u32 	%r2, %ctaid.x;
	cvta.to.global.u64 	%rd4, %rd2;
	cvta.to.global.u64 	%rd5, %rd1;
	cvta.to.global.u64 	%rd6, %rd3;
	shl.b32 	%r3, %r2, 2;
	mov.u32 	%r4, %ntid.x;
	mul.lo.s32 	%r5, %r2, %r4;
	shl.b32 	%r6, %r5, 1;
	add.s32 	%r7, %r6, 2;
	mul.wide.s32 	%rd7, %r7, 4;
	add.s64 	%rd8, %rd4, %rd7;
	ld.global.u32 	%r8, [%rd8+4];
	mul.wide.s32 	%rd9, %r3, 4;
	add.s64 	%rd10, %rd5, %rd9;
	ld.global.u32 	%r9, [%rd10+12];
	add.s32 	%r10, %r9, %r8;
	mul.wide.u32 	%rd11, %r2, 4;
	add.s64 	%rd12, %rd6, %rd11;
	st.global.u32 	[%rd12], %r10;
$L__BB1_2:
	ret;

}
	// .globl	_Z10update_sumPiS_i
.visible .entry _Z10update_sumPiS_i(
	.param .u64 .ptr .align 1 _Z10update_sumPiS_i_param_0,
	.param .u64 .ptr .align 1 _Z10update_sumPiS_i_param_1,
	.param .u32 _Z10update_sumPiS_i_param_2
)
{
	.reg .pred 	%p<2>;
	.reg .b32 	%r<12>;
	.reg .b64 	%rd<9>;

	ld.param.u64 	%rd1, [_Z10update_sumPiS_i_param_0];
	ld.param.u64 	%rd2, [_Z10update_sumPiS_i_param_1];
	mov.u32 	%r1, %ctaid.x;
	setp.eq.s32 	%p1, %r1, 0;
	@%p1 bra 	$L__BB2_2;
	cvta.to.global.u64 	%rd3, %rd1;
	cvta.to.global.u64 	%rd4, %rd2;
	mov.u32 	%r2, %tid.x;
	mov.u32 	%r3, %ntid.x;
	mad.lo.s32 	%r4, %r1, %r3, %r2;
	shl.b32 	%r5, %r4, 1;
	mul.wide.u32 	%rd5, %r1, 4;
	add.s64 	%rd6, %rd3, %rd5;
	ld.global.u32 	%r6, [%rd6];
	mul.wide.s32 	%rd7, %r5, 4;
	add.s64 	%rd8, %rd4, %rd7;
	ld.global.u32 	%r7, [%rd8+4];
	add.s32 	%r8, %r7, %r6;
	st.global.u32 	[%rd8+4], %r8;
	ld.global.u32 	%r9, [%rd6];
	ld.global.u32 	%r10, [%rd8];
	add.s32 	%r11, %r10, %r9;
	st.global.u32 	[%rd8], %r11;
$L__BB2_2:
	ret;

}


// ===== COMPILED SASS (sm_100) =====

	.target	sm_100

	.elftype	@"ET_EXEC"


//--------------------- .note.nv.tkinfo           --------------------------
	.section	.note.nv.tkinfo,"",@"SHT_NOTE"
	.sectionflags	@"SHF_NOTE_NV_TKINFO"
	.tkinfo
        /*0018*/ 	.word	0x00000002
        /*0030*/ 	.string	""
        /*0030*/ 	.string	"ptxas"
        /*0030*/ 	.string	"Cuda compilation tools, release 13.0, V13.0.88"
        /*0030*/ 	.string	"Build cuda_13.0.r13.0/compiler.36424714_0"
        /*0030*/ 	.string	"-arch sm_100 -m 64 "



//--------------------- .note.nv.cuinfo           --------------------------
	.section	.note.nv.cuinfo,"",@"SHT_NOTE"
	.sectionflags	@"SHF_NOTE_NV_CUINFO"
        /*0018*/ 	.short	0x0002
        /*001a*/ 	.short	0x0064
        /*001c*/ 	.short	0x0082
	.zero		2


//--------------------- .nv.info                  --------------------------
	.section	.nv.info,"",@"SHT_CUDA_INFO"
	.align	4


	//----- nvinfo : EIATTR_REGCOUNT
	.align		4
        /*0000*/ 	.byte	0x04, 0x2f
        /*0002*/ 	.short	(.L_1 - .L_0)
	.align		4
.L_0:
        /*0004*/ 	.word	index@(_Z17pref_sum_parallelPiS_i)
        /*0008*/ 	.word	0x0000000e


	//----- nvinfo : EIATTR_FRAME_SIZE
	.align		4
.L_1:
        /*000c*/ 	.byte	0x04, 0x11
        /*000e*/ 	.short	(.L_3 - .L_2)
	.align		4
.L_2:
        /*0010*/ 	.word	index@(_Z17pref_sum_parallelPiS_i)
        /*0014*/ 	.word	0x00000000


	//----- nvinfo : EIATTR_REGCOUNT
	.align		4
.L_3:
        /*0018*/ 	.byte	0x04, 0x2f
        /*001a*/ 	.short	(.L_5 - .L_4)
	.align		4
.L_4:
        /*001c*/ 	.word	index@(_Z15group_by_blocksPiS_S_i)
        /*0020*/ 	.word	0x0000000e


	//----- nvinfo : EIATTR_FRAME_SIZE
	.align		4
.L_5:
        /*0024*/ 	.byte	0x04, 0x11
        /*0026*/ 	.short	(.L_7 - .L_6)
	.align		4
.L_6:
        /*0028*/ 	.word	index@(_Z15group_by_blocksPiS_S_i)
        /*002c*/ 	.word	0x00000000


	//----- nvinfo : EIATTR_REGCOUNT
	.align		4
.L_7:
        /*0030*/ 	.byte	0x04, 0x2f
        /*0032*/ 	.short	(.L_9 - .L_8)
	.align		4
.L_8:
        /*0034*/ 	.word	index@(_Z10update_sumPiS_i)
        /*0038*/ 	.word	0x0000000c


	//----- nvinfo : EIATTR_FRAME_SIZE
	.align		4
.L_9:
        /*003c*/ 	.byte	0x04, 0x11
        /*003e*/ 	.short	(.L_11 - .L_10)
	.align		4
.L_10:
        /*0040*/ 	.word	index@(_Z10update_sumPiS_i)
        /*0044*/ 	.word	0x00000000


	//----- nvinfo : EIATTR_MIN_STACK_SIZE
	.align		4
.L_11:
        /*0048*/ 	.byte	0x04, 0x12
        /*004a*/ 	.short	(.L_13 - .L_12)
	.align		4
.L_12:
        /*004c*/ 	.word	index@(_Z10update_sumPiS_i)
        /*0050*/ 	.word	0x00000000


	//----- nvinfo : EIATTR_MIN_STACK_SIZE
	.align		4
.L_13:
        /*0054*/ 	.byte	0x04, 0x12
        /*0056*/ 	.short	(.L_15 - .L_14)
	.align		4
.L_14:
        /*0058*/ 	.word	index@(_Z15group_by_blocksPiS_S_i)
        /*005c*/ 	.word	0x00000000


	//----- nvinfo : EIATTR_MIN_STACK_SIZE
	.align		4
.L_15:
        /*0060*/ 	.byte	0x04, 0x12
        /*0062*/ 	.short	(.L_17 - .L_16)
	.align		4
.L_16:
        /*0064*/ 	.word	index@(_Z17pref_sum_parallelPiS_i)
        /*0068*/ 	.word	0x00000000
.L_17:


//--------------------- .nv.compat                --------------------------
	.section	.nv.compat,"",@"SHT_CUDA_COMPAT_INFO"
	.align	4
        /*0000*/ 	.byte	0x02, 0x09, 0x00, 0x00, 0x02, 0x02, 0x01, 0x00, 0x02, 0x05, 0x05, 0x00, 0x03, 0x07, 0x01, 0x01
        /*0010*/ 	.byte	0x02, 0x03, 0x00, 0x00, 0x02, 0x06, 0x01, 0x00, 0x04, 0x0b, 0x08, 0x00, 0x09, 0x00, 0x00, 0x00
        /*0020*/ 	.byte	0x00, 0x00, 0x00, 0x00


//--------------------- .nv.info._Z10update_sumPiS_i --------------------------
	.section	.nv.info._Z10update_sumPiS_i,"",@"SHT_CUDA_INFO"
	.sectionflags	@""
	.align	4


	//----- nvinfo : EIATTR_CUDA_API_VERSION
	.align		4
        /*0000*/ 	.byte	0x04, 0x37
        /*0002*/ 	.short	(.L_19 - .L_18)
.L_18:
        /*0004*/ 	.word	0x00000082


	//----- nvinfo : EIATTR_KPARAM_INFO
	.align		4
.L_19:
        /*0008*/ 	.byte	0x04, 0x17
        /*000a*/ 	.short	(.L_21 - .L_20)
.L_20:
        /*000c*/ 	.word	0x00000000
        /*0010*/ 	.short	0x0002
        /*0012*/ 	.short	0x0010
        /*0014*/ 	.byte	0x00, 0xf0, 0x11, 0x00


	//----- nvinfo : EIATTR_KPARAM_INFO
	.align		4
.L_21:
        /*0018*/ 	.byte	0x04, 0x17
        /*001a*/ 	.short	(.L_23 - .L_22)
.L_22:
        /*001c*/ 	.word	0x00000000
        /*0020*/ 	.short	0x0001
        /*0022*/ 	.short	0x0008
        /*0024*/ 	.byte	0x00, 0xf5, 0x21, 0x00


	//----- nvinfo : EIATTR_KPARAM_INFO
	.align		4
.L_23:
        /*0028*/ 	.byte	0x04, 0x17
        /*002a*/ 	.short	(.L_25 - .L_24)
.L_24:
        /*002c*/ 	.word	0x00000000
        /*0030*/ 	.short	0x0000
        /*0032*/ 	.short	0x0000
        /*0034*/ 	.byte	0x00, 0xf5, 0x21, 0x00


	//----- nvinfo : EIATTR_SPARSE_MMA_MASK
	.align		4
.L_25:
        /*0038*/ 	.byte	0x03, 0x50
        /*003a*/ 	.short	0x0000


	//----- nvinfo : EIATTR_MAXREG_COUNT
	.align		4
        /*003c*/ 	.byte	0x03, 0x1b
        /*003e*/ 	.short	0x00ff


	//----- nvinfo : EIATTR_MERCURY_ISA_VERSION
	.align		4
        /*0040*/ 	.byte	0x03, 0x5f
        /*0042*/ 	.short	0x0101


	//----- nvinfo : EIATTR_VRC_CTA_INIT_COUNT
	.align		4
        /*0044*/ 	.byte	0x02, 0x4a
	.zero		1
	.zero		1


	//----- nvinfo : EIATTR_EXIT_INSTR_OFFSETS
	.align		4
        /*0048*/ 	.byte	0x04, 0x1c
        /*004a*/ 	.short	(.L_27 - .L_26)


	//   ....[0]....
.L_26:
        /*004c*/ 	.word	0x00000030


	//   ....[1]....
        /*0050*/ 	.word	0x00000150


	//----- nvinfo : EIATTR_CBANK_PARAM_SIZE
	.align		4
.L_27:
        /*0054*/ 	.byte	0x03, 0x19
        /*0056*/ 	.short	0x0014


	//----- nvinfo : EIATTR_PARAM_CBANK
	.align		4
        /*0058*/ 	.byte	0x04, 0x0a
        /*005a*/ 	.short	(.L_29 - .L_28)
	.align		4
.L_28:
        /*005c*/ 	.word	index@(.nv.constant0._Z10update_sumPiS_i)
        /*0060*/ 	.short	0x0380
        /*0062*/ 	.short	0x0014


	//----- nvinfo : EIATTR_SW_WAR
	.align		4
.L_29:
        /*0064*/ 	.byte	0x04, 0x36
        /*0066*/ 	.short	(.L_31 - .L_30)
.L_30:
        /*0068*/ 	.word	0x00000008
.L_31:


//--------------------- .nv.info._Z15group_by_blocksPiS_S_i --------------------------
	.section	.nv.info._Z15group_by_blocksPiS_S_i,"",@"SHT_CUDA_INFO"
	.sectionflags	@""
	.align	4


	//----- nvinfo : EIATTR_CUDA_API_VERSION
	.align		4
        /*0000*/ 	.byte	0x04, 0x37
        /*0002*/ 	.short	(.L_33 - .L_32)
.L_32:
        /*0004*/ 	.word	0x00000082


	//----- nvinfo : EIATTR_KPARAM_INFO
	.align		4
.L_33:
        /*0008*/ 	.byte	0x04, 0x17
        /*000a*/ 	.short	(.L_35 - .L_34)
.L_34:
        /*000c*/ 	.word	0x00000000
        /*0010*/ 	.short	0x0003
        /*0012*/ 	.short	0x0018
        /*0014*/ 	.byte	0x00, 0xf0, 0x11, 0x00


	//----- nvinfo : EIATTR_KPARAM_INFO
	.align		4
.L_35:
        /*0018*/ 	.byte	0x04, 0x17
        /*001a*/ 	.short	(.L_37 - .L_36)
.L_36:
        /*001c*/ 	.word	0x00000000
        /*0020*/ 	.short	0x0002
        /*0022*/ 	.short	0x0010
        /*0024*/ 	.byte	0x00, 0xf5, 0x21, 0x00


	//----- nvinfo : EIATTR_KPARAM_INFO
	.align		4
.L_37:
        /*0028*/ 	.byte	0x04, 0x17
        /*002a*/ 	.short	(.L_39 - .L_38)
.L_38:
        /*002c*/ 	.word	0x00000000
        /*0030*/ 	.short	0x0001
        /*0032*/ 	.short	0x0008
        /*0034*/ 	.byte	0x00, 0xf5, 0x21, 0x00


	//----- nvinfo : EIATTR_KPARAM_INFO
	.align		4
.L_39:
        /*0038*/ 	.byte	0x04, 0x17
        /*003a*/ 	.short	(.L_41 - .L_40)
.L_40:
        /*003c*/ 	.word	0x00000000
        /*0040*/ 	.short	0x0000
        /*0042*/ 	.short	0x0000
        /*0044*/ 	.byte	0x00, 0xf5, 0x21, 0x00


	//----- nvinfo : EIATTR_SPARSE_MMA_MASK
	.align		4
.L_41:
        /*0048*/ 	.byte	0x03, 0x50
        /*004a*/ 	.short	0x0000


	//----- nvinfo : EIATTR_MAXREG_COUNT
	.align		4
        /*004c*/ 	.byte	0x03, 0x1b
        /*004e*/ 	.short	0x00ff


	//----- nvinfo : EIATTR_MERCURY_ISA_VERSION
	.align		4
        /*0050*/ 	.byte	0x03, 0x5f
        /*0052*/ 	.short	0x0101


	//----- nvinfo : EIATTR_VRC_CTA_INIT_COUNT
	.align		4
        /*0054*/ 	.byte	0x02, 0x4a
	.zero		1
	.zero		1


	//----- nvinfo : EIATTR_EXIT_INSTR_OFFSETS
	.align		4
        /*0058*/ 	.byte	0x04, 0x1c
        /*005a*/ 	.short	(.L_43 - .L_42)


	//   ....[0]....
.L_42:
        /*005c*/ 	.word	0x00000030


	//   ....[1]....
        /*0060*/ 	.word	0x00000140


	//----- nvinfo : EIATTR_CBANK_PARAM_SIZE
	.align		4
.L_43:
        /*0064*/ 	.byte	0x03, 0x19
        /*0066*/ 	.short	0x001c


	//----- nvinfo : EIATTR_PARAM_CBANK
	.align		4
        /*0068*/ 	.byte	0x04, 0x0a
        /*006a*/ 	.short	(.L_45 - .L_44)
	.align		4
.L_44:
        /*006c*/ 	.word	index@(.nv.constant0._Z15group_by_blocksPiS_S_i)
        /*0070*/ 	.short	0x0380
        /*0072*/ 	.short	0x001c


	//----- nvinfo : EIATTR_SW_WAR
	.align		4
.L_45:
        /*0074*/ 	.byte	0x04, 0x36
        /*0076*/ 	.short	(.L_47 - .L_46)
.L_46:
        /*0078*/ 	.word	0x00000008
.L_47:


//--------------------- .nv.info._Z17pref_sum_parallelPiS_i --------------------------
	.section	.nv.info._Z17pref_sum_parallelPiS_i,"",@"SHT_CUDA_INFO"
	.sectionflags	@""
	.align	4


	//----- nvinfo : EIATTR_CUDA_API_VERSION
	.align		4
        /*0000*/ 	.byte	0x04, 0x37
        /*0002*/ 	.short	(.L_49 - .L_48)
.L_48:
        /*0004*/ 	.word	0x00000082


	//----- nvinfo : EIATTR_KPARAM_INFO
	.align		4
.L_49:
        /*0008*/ 	.byte	0x04, 0x17
        /*000a*/ 	.short	(.L_51 - .L_50)
.L_50:
        /*000c*/ 	.word	0x00000000
        /*0010*/ 	.short	0x0002
        /*0012*/ 	.short	0x0010
        /*0014*/ 	.byte	0x00, 0xf0, 0x11, 0x00


	//----- nvinfo : EIATTR_KPARAM_INFO
	.align		4
.L_51:
        /*0018*/ 	.byte	0x04, 0x17
        /*001a*/ 	.short	(.L_53 - .L_52)
.L_52:
        /*001c*/ 	.word	0x00000000
        /*0020*/ 	.short	0x0001
        /*0022*/ 	.short	0x0008
        /*0024*/ 	.byte	0x00, 0xf5, 0x21, 0x00


	//----- nvinfo : EIATTR_KPARAM_INFO
	.align		4
.L_53:
        /*0028*/ 	.byte	0x04, 0x17
        /*002a*/ 	.short	(.L_55 - .L_54)
.L_54:
        /*002c*/ 	.word	0x00000000
        /*0030*/ 	.short	0x0000
        /*0032*/ 	.short	0x0000
        /*0034*/ 	.byte	0x00, 0xf5, 0x21, 0x00


	//----- nvinfo : EIATTR_SPARSE_MMA_MASK
	.align		4
.L_55:
        /*0038*/ 	.byte	0x03, 0x50
        /*003a*/ 	.short	0x0000


	//----- nvinfo : EIATTR_MAXREG_COUNT
	.align		4
        /*003c*/ 	.byte	0x03, 0x1b
        /*003e*/ 	.short	0x00ff


	//----- nvinfo : EIATTR_NUM_BARRIERS
	.align		4
        /*0040*/ 	.byte	0x02, 0x4c
        /*0042*/ 	.byte	0x01
	.zero		1


	//----- nvinfo : EIATTR_MERCURY_ISA_VERSION
	.align		4
        /*0044*/ 	.byte	0x03, 0x5f
        /*0046*/ 	.short	0x0101


	//----- nvinfo : EIATTR_VRC_CTA_INIT_COUNT
	.align		4
        /*0048*/ 	.byte	0x02, 0x4a
	.zero		1
	.zero		1


	//----- nvinfo : EIATTR_EXIT_INSTR_OFFSETS
	.align		4
        /*004c*/ 	.byte	0x04, 0x1c
        /*004e*/ 	.short	(.L_57 - .L_56)


	//   ....[0]....
.L_56:
        /*0050*/ 	.word	0x00000280


	//   ....[1]....
        /*0054*/ 	.word	0x000002e0


	//----- nvinfo : EIATTR_CBANK_PARAM_SIZE
	.align		4
.L_57:
        /*0058*/ 	.byte	0x03, 0x19
        /*005a*/ 	.short	0x0014


	//----- nvinfo : EIATTR_PARAM_CBANK
	.align		4
        /*005c*/ 	.byte	0x04, 0x0a
        /*005e*/ 	.short	(.L_59 - .L_58)
	.align		4
.L_58:
        /*0060*/ 	.word	index@(.nv.constant0._Z17pref_sum_parallelPiS_i)
        /*0064*/ 	.short	0x0380
        /*0066*/ 	.short	0x0014


	//----- nvinfo : EIATTR_SW_WAR
	.align		4
.L_59:
        /*0068*/ 	.byte	0x04, 0x36
        /*006a*/ 	.short	(.L_61 - .L_60)
.L_60:
        /*006c*/ 	.word	0x00000008
.L_61:


//--------------------- .nv.callgraph             --------------------------
	.section	.nv.callgraph,"",@"SHT_CUDA_CALLGRAPH"
	.align	4
	.sectionentsize	8
	.align		4
        /*0000*/ 	.word	0x00000000
	.align		4
        /*0004*/ 	.word	0xffffffff
	.align		4
        /*0008*/ 	.word	0x00000000
	.align		4
        /*000c*/ 	.word	0xfffffffe
	.align		4
        /*0010*/ 	.word	0x00000000
	.align		4
        /*0014*/ 	.word	0xfffffffd
	.align		4
        /*0018*/ 	.word	0x00000000
	.align		4
        /*001c*/ 	.word	0xfffffffc


//--------------------- .text._Z10update_sumPiS_i --------------------------
	.section	.text._Z10update_sumPiS_i,"ax",@progbits
	.align	128
        .global         _Z10update_sumPiS_i
        .type           _Z10update_sumPiS_i,@function
        .size           _Z10update_sumPiS_i,(.L_x_3 - _Z10update_sumPiS_i)
        .other          _Z10update_sumPiS_i,@"STO_CUDA_ENTRY STV_DEFAULT"
_Z10update_sumPiS_i:
.text._Z10update_sumPiS_i:
[----:B------:R-:W-:Y:S01]  /*0000*/  LDC R1, c[0x0][0x37c] ;  /* 0x0000df00ff017b82 */ /* 0x000fe20000000800 */
[----:B------:R-:W0:Y:S02]  /*0010*/  S2R R9, SR_CTAID.X ;  /* 0x0000000000097919 */ /* 0x000e240000002500 */
[----:B0-----:R-:W-:-:S13]  /*0020*/  ISETP.NE.AND P0, PT, R9, RZ, PT ;  /* 0x000000ff0900720c */ /* 0x001fda0003f05270 */
[----:B------:R-:W-:Y:S05]  /*0030*/  @!P0 EXIT ;  /* 0x000000000000894d */ /* 0x000fea0003800000 */
[----:B------:R-:W0:Y:S01]  /*0040*/  S2R R0, SR_TID.X ;  /* 0x0000000000007919 */ /* 0x000e220000002100 */
[----:B------:R-:W0:Y:S01]  /*0050*/  LDCU UR6, c[0x0][0x360] ;  /* 0x00006c00ff0677ac */ /* 0x000e220008000800 */
[----:B------:R-:W1:Y:S01]  /*0060*/  LDC.64 R2, c[0x0][0x380] ;  /* 0x0000e000ff027b82 */ /* 0x000e620000000a00 */
[----:B------:R-:W2:Y:S07]  /*0070*/  LDCU.64 UR4, c[0x0][0x358] ;  /* 0x00006b00ff0477ac */ /* 0x000eae0008000a00 */
[----:B------:R-:W3:Y:S01]  /*0080*/  LDC.64 R4, c[0x0][0x388] ;  /* 0x0000e200ff047b82 */ /* 0x000ee20000000a00 */
[----:B-1----:R-:W-:-:S04]  /*0090*/  IMAD.WIDE.U32 R2, R9, 0x4, R2 ;  /* 0x0000000409027825 */ /* 0x002fc800078e0002 */
[----:B0-----:R-:W-:-:S05]  /*00a0*/  IMAD R0, R9, UR6, R0 ;  /* 0x0000000609007c24 */ /* 0x001fca000f8e0200 */
[----:B------:R-:W-:Y:S02]  /*00b0*/  SHF.L.U32 R7, R0, 0x1, RZ ;  /* 0x0000000100077819 */ /* 0x000fe400000006ff */
[----:B--2---:R-:W2:Y:S03]  /*00c0*/  LDG.E R0, desc[UR4][R2.64] ;  /* 0x0000000402007981 */ /* 0x004ea6000c1e1900 */
[----:B---3--:R-:W-:-:S05]  /*00d0*/  IMAD.WIDE R4, R7, 0x4, R4 ;  /* 0x0000000407047825 */ /* 0x008fca00078e0204 */
[----:B------:R-:W2:Y:S04]  /*00e0*/  LDG.E R7, desc[UR4][R4.64+0x4] ;  /* 0x0000040404077981 */ /* 0x000ea8000c1e1900 */
[----:B------:R-:W3:Y:S01]  /*00f0*/  LDG.E R9, desc[UR4][R4.64] ;  /* 0x0000000404097981 */ /* 0x000ee2000c1e1900 */
[----:B--2---:R-:W-:-:S05]  /*0100*/  IADD3 R7, PT, PT, R0, R7, RZ ;  /* 0x0000000700077210 */ /* 0x004fca0007ffe0ff */
[----:B------:R-:W-:Y:S04]  /*0110*/  STG.E desc[UR4][R4.64+0x4], R7 ;  /* 0x0000040704007986 */ /* 0x000fe8000c101904 */
[----:B------:R-:W3:Y:S02]  /*0120*/  LDG.E R0, desc[UR4][R2.64] ;  /* 0x0000000402007981 */ /* 0x000ee4000c1e1900 */
[----:B---3--:R-:W-:-:S05]  /*0130*/  IADD3 R9, PT, PT, R0, R9, RZ ;  /* 0x0000000900097210 */ /* 0x008fca0007ffe0ff */
[----:B------:R-:W-:Y:S01]  /*0140*/  STG.E desc[UR4][R4.64], R9 ;  /* 0x0000000904007986 */ /* 0x000fe2000c101904 */
[----:B------:R-:W-:Y:S05]  /*0150*/  EXIT ;  /* 0x000000000000794d */ /* 0x000fea0003800000 */
.L_x_0:
[----:B------:R-:W-:-:S00]  /*0160*/  BRA `(.L_x_0) ;  /* 0xfffffffc00fc7947 */ /* 0x000fc0000383ffff */
[----:B------:R-:W-:-:S00]  /*0170*/  NOP ;  /* 0x0000000000007918 */ /* 0x000fc00000000000 */
        /* <DEDUP_REMOVED lines=8> */
.L_x_3:


//--------------------- .text._Z15group_by_blocksPiS_S_i --------------------------
	.section	.text._Z15group_by_blocksPiS_S_i,"ax",@progbits
	.align	128
        .global         _Z15group_by_blocksPiS_S_i
        .type           _Z15group_by_blocksPiS_S_i,@function
        .size           _Z15group_by_blocksPiS_S_i,(.L_x_4 - _Z15group_by_blocksPiS_S_i)
        .other          _Z15group_by_blocksPiS_S_i,@"STO_CUDA_ENTRY STV_DEFAULT"
_Z15group_by_blocksPiS_S_i:
.text._Z15group_by_blocksPiS_S_i:
[----:B------:R-:W-:Y:S01]  /*0000*/  LDC R1, c[0x0][0x37c] ;  /* 0x0000df00ff017b82 */ /* 0x000fe20000000800 */
[----:B------:R-:W0:Y:S02]  /*0010*/  S2R R0, SR_TID.X ;  /* 0x0000000000007919 */ /* 0x000e240000002100 */
[----:B0-----:R-:W-:-:S13]  /*0020*/  ISETP.NE.AND P0, PT, R0, 0x1, PT ;  /* 0x000000010000780c */ /* 0x001fda0003f05270 */
[----:B------:R-:W-:Y:S05]  /*0030*/  @P0 EXIT ;  /* 0x000000000000094d */ /* 0x000fea0003800000 */
[----:B------:R-:W0:Y:S01]  /*0040*/  S2R R11, SR_CTAID.X ;  /* 0x00000000000b7919 */ /* 0x000e220000002500 */
[----:B------:R-:W0:Y:S01]  /*0050*/  LDC R0, c[0x0][0x360] ;  /* 0x0000d800ff007b82 */ /* 0x000e220000000800 */
[----:B------:R-:W1:Y:S07]  /*0060*/  LDCU.64 UR4, c[0x0][0x358] ;  /* 0x00006b00ff0477ac */ /* 0x000e6e0008000a00 */
[----:B------:R-:W2:Y:S08]  /*0070*/  LDC.64 R4, c[0x0][0x380] ;  /* 0x0000e000ff047b82 */ /* 0x000eb00000000a00 */
[----:B------:R-:W3:Y:S01]  /*0080*/  LDC.64 R2, c[0x0][0x388] ;  /* 0x0000e200ff027b82 */ /* 0x000ee20000000a00 */
[C---:B0-----:R-:W-:Y:S01]  /*0090*/  IMAD R0, R11.reuse, R0, RZ ;  /* 0x000000000b007224 */ /* 0x041fe200078e02ff */
[----:B------:R-:W-:-:S04]  /*00a0*/  SHF.L.U32 R7, R11, 0x2, RZ ;  /* 0x000000020b077819 */ /* 0x000fc800000006ff */
[----:B------:R-:W-:Y:S01]  /*00b0*/  LEA R9, R0, 0x2, 0x1 ;  /* 0x0000000200097811 */ /* 0x000fe200078e08ff */
[----:B--2---:R-:W-:Y:S02]  /*00c0*/  IMAD.WIDE R4, R7, 0x4, R4 ;  /* 0x0000000407047825 */ /* 0x004fe400078e0204 */
[----:B------:R-:W0:Y:S02]  /*00d0*/  LDC.64 R6, c[0x0][0x390] ;  /* 0x0000e400ff067b82 */ /* 0x000e240000000a00 */
[----:B---3--:R-:W-:Y:S02]  /*00e0*/  IMAD.WIDE R2, R9, 0x4, R2 ;  /* 0x0000000409027825 */ /* 0x008fe400078e0202 */
[----:B-1----:R-:W2:Y:S04]  /*00f0*/  LDG.E R5, desc[UR4][R4.64+0xc] ;  /* 0x00000c0404057981 */ /* 0x002ea8000c1e1900 */
[----:B------:R-:W2:Y:S01]  /*0100*/  LDG.E R2, desc[UR4][R2.64+0x4] ;  /* 0x0000040402027981 */ /* 0x000ea2000c1e1900 */
[----:B0-----:R-:W-:Y:S01]  /*0110*/  IMAD.WIDE.U32 R6, R11, 0x4, R6 ;  /* 0x000000040b067825 */ /* 0x001fe200078e0006 */
[----:B--2---:R-:W-:-:S05]  /*0120*/  IADD3 R9, PT, PT, R2, R5, RZ ;  /* 0x0000000502097210 */ /* 0x004fca0007ffe0ff */
[----:B------:R-:W-:Y:S01]  /*0130*/  STG.E desc[UR4][R6.64], R9 ;  /* 0x0000000906007986 */ /* 0x000fe2000c101904 */
[----:B------:R-:W-:Y:S05]  /*0140*/  EXIT ;  /* 0x000000000000794d */ /* 0x000fea0003800000 */
.L_x_1:
        /* <DEDUP_REMOVED lines=11> */
.L_x_4:


//--------------------- .text._Z17pref_sum_parallelPiS_i --------------------------
	.section	.text._Z17pref_sum_parallelPiS_i,"ax",@progbits
	.align	128
        .global         _Z17pref_sum_parallelPiS_i
        .type           _Z17pref_sum_parallelPiS_i,@function
        .size           _Z17pref_sum_parallelPiS_i,(.L_x_5 - _Z17pref_sum_parallelPiS_i)
        .other          _Z17pref_sum_parallelPiS_i,@"STO_CUDA_ENTRY STV_DEFAULT"
_Z17pref_sum_parallelPiS_i:
.text._Z17pref_sum_parallelPiS_i:
[----:B------:R-:W-:Y:S01]  /*0000*/  LDC R1, c[0x0][0x37c] ;  /* 0x0000df00ff017b82 */ /* 0x000fe20000000800 */
[----:B------:R-:W0:Y:S07]  /*0010*/  S2R R11, SR_TID.X ;  /* 0x00000000000b7919 */ /* 0x000e2e0000002100 */
[----:B------:R-:W0:Y:S01]  /*0020*/  S2UR UR4, SR_CTAID.X ;  /* 0x00000000000479c3 */ /* 0x000e220000002500 */
[----:B------:R-:W1:Y:S01]  /*0030*/  LDCU UR5, c[0x0][0x390] ;  /* 0x00007200ff0577ac */ /* 0x000e620008000800 */
[----:B------:R-:W2:Y:S06]  /*0040*/  LDCU.64 UR6, c[0x0][0x358] ;  /* 0x00006b00ff0677ac */ /* 0x000eac0008000a00 */
[----:B------:R-:W0:Y:S02]  /*0050*/  LDC R0, c[0x0][0x360] ;  /* 0x0000d800ff007b82 */ /* 0x000e240000000800 */
[----:B0-----:R-:W-:-:S04]  /*0060*/  IMAD R0, R0, UR4, R11 ;  /* 0x0000000400007c24 */ /* 0x001fc8000f8e020b */
[----:B------:R-:W-:-:S04]  /*0070*/  IMAD.SHL.U32 R5, R0, 0x2, RZ ;  /* 0x0000000200057824 */ /* 0x000fc800078e00ff */
[----:B------:R-:W-:-:S05]  /*0080*/  VIADD R0, R5, 0x1 ;  /* 0x0000000105007836 */ /* 0x000fca0000000000 */
[----:B-1----:R-:W-:-:S13]  /*0090*/  ISETP.GE.AND P0, PT, R0, UR5, PT ;  /* 0x0000000500007c0c */ /* 0x002fda000bf06270 */
[----:B------:R-:W0:Y:S02]  /*00a0*/  @!P0 LDC.64 R2, c[0x0][0x380] ;  /* 0x0000e000ff028b82 */ /* 0x000e240000000a00 */
[----:B0-----:R-:W-:-:S05]  /*00b0*/  @!P0 IMAD.WIDE R2, R5, 0x4, R2 ;  /* 0x0000000405028825 */ /* 0x001fca00078e0202 */
[----:B--2---:R-:W2:Y:S04]  /*00c0*/  @!P0 LDG.E R6, desc[UR6][R2.64] ;  /* 0x0000000602068981 */ /* 0x004ea8000c1e1900 */
[----:B------:R-:W2:Y:S01]  /*00d0*/  @!P0 LDG.E R7, desc[UR6][R2.64+0x4] ;  /* 0x0000040602078981 */ /* 0x000ea2000c1e1900 */
[----:B------:R-:W0:Y:S01]  /*00e0*/  S2UR UR5, SR_CgaCtaId ;  /* 0x00000000000579c3 */ /* 0x000e220000008800 */
[----:B------:R-:W-:Y:S01]  /*00f0*/  UMOV UR4, 0x400 ;  /* 0x0000040000047882 */ /* 0x000fe20000000000 */
[C---:B------:R-:W-:Y:S02]  /*0100*/  ISETP.GT.U32.AND P1, PT, R11.reuse, 0x1, PT ;  /* 0x000000010b00780c */ /* 0x040fe40003f24070 */
[----:B------:R-:W-:Y:S01]  /*0110*/  ISETP.NE.AND P2, PT, R11, RZ, PT ;  /* 0x000000ff0b00720c */ /* 0x000fe20003f45270 */
[----:B0-----:R-:W-:-:S06]  /*0120*/  ULEA UR4, UR5, UR4, 0x18 ;  /* 0x0000000405047291 */ /* 0x001fcc000f8ec0ff */
[----:B------:R-:W-:-:S05]  /*0130*/  LEA R0, R11, UR4, 0x3 ;  /* 0x000000040b007c11 */ /* 0x000fca000f8e18ff */
[----:B--2---:R-:W-:Y:S04]  /*0140*/  @!P0 STS.64 [R0], R6 ;  /* 0x0000000600008388 */ /* 0x004fe80000000a00 */
[----:B------:R-:W-:Y:S01]  /*0150*/  @P0 STS.64 [R0], RZ ;  /* 0x000000ff00000388 */ /* 0x000fe20000000a00 */
[----:B------:R-:W-:Y:S06]  /*0160*/  BAR.SYNC.DEFER_BLOCKING 0x0 ;  /* 0x0000000000007b1d */ /* 0x000fec0000010000 */
[----:B------:R-:W0:Y:S02]  /*0170*/  @!P1 LDS.64 R8, [R0] ;  /* 0x0000000000089984 */ /* 0x000e240000000a00 */
[----:B0-----:R-:W-:-:S05]  /*0180*/  @!P1 IADD3 R9, PT, PT, R8, R9, RZ ;  /* 0x0000000908099210 */ /* 0x001fca0007ffe0ff */
[----:B------:R-:W-:Y:S01]  /*0190*/  @!P1 STS [R0+0x4], R9 ;  /* 0x0000040900009388 */ /* 0x000fe20000000800 */
[----:B------:R-:W-:Y:S06]  /*01a0*/  BAR.SYNC.DEFER_BLOCKING 0x0 ;  /* 0x0000000000007b1d */ /* 0x000fec0000010000 */
[----:B------:R-:W-:Y:S02]  /*01b0*/  @!P2 STS [UR4+0xc], RZ ;  /* 0x00000cffff00a988 */ /* 0x000fe40008000804 */
[----:B------:R-:W-:Y:S06]  /*01c0*/  BAR.SYNC.DEFER_BLOCKING 0x0 ;  /* 0x0000000000007b1d */ /* 0x000fec0000010000 */
[----:B------:R-:W-:Y:S04]  /*01d0*/  @!P2 LDS R3, [UR4+0x4] ;  /* 0x00000404ff03a984 */ /* 0x000fe80008000800 */
[----:B------:R-:W0:Y:S02]  /*01e0*/  @!P2 LDS R2, [UR4+0xc] ;  /* 0x00000c04ff02a984 */ /* 0x000e240008000800 */
[----:B0-----:R-:W-:-:S02]  /*01f0*/  @!P2 IMAD.IADD R3, R2, 0x1, R3 ;  /* 0x000000010203a824 */ /* 0x001fc400078e0203 */
[----:B------:R-:W-:Y:S04]  /*0200*/  @!P2 STS [UR4+0x4], R2 ;  /* 0x00000402ff00a988 */ /* 0x000fe80008000804 */
[----:B------:R-:W-:Y:S01]  /*0210*/  @!P2 STS [UR4+0xc], R3 ;  /* 0x00000c03ff00a988 */ /* 0x000fe20008000804 */
[----:B------:R-:W-:Y:S06]  /*0220*/  BAR.SYNC.DEFER_BLOCKING 0x0 ;  /* 0x0000000000007b1d */ /* 0x000fec0000010000 */
[----:B------:R-:W0:Y:S02]  /*0230*/  @!P1 LDS.64 R6, [R0] ;  /* 0x0000000000069984 */ /* 0x000e240000000a00 */
[----:B0-----:R-:W-:-:S02]  /*0240*/  @!P1 IADD3 R9, PT, PT, R7, R6, RZ ;  /* 0x0000000607099210 */ /* 0x001fc40007ffe0ff */
[----:B------:R-:W-:-:S05]  /*0250*/  MOV R8, R7 ;  /* 0x0000000700087202 */ /* 0x000fca0000000f00 */
[----:B------:R0:W-:Y:S01]  /*0260*/  @!P1 STS.64 [R0], R8 ;  /* 0x0000000800009388 */ /* 0x0001e20000000a00 */
[----:B------:R-:W-:Y:S06]  /*0270*/  BAR.SYNC.DEFER_BLOCKING 0x0 ;  /* 0x0000000000007b1d */ /* 0x000fec0000010000 */
[----:B------:R-:W-:Y:S05]  /*0280*/  @P0 EXIT ;  /* 0x000000000000094d */ /* 0x000fea0003800000 */
[----:B------:R-:W1:Y:S01]  /*0290*/  LDS.64 R6, [R0] ;  /* 0x0000000000067984 */ /* 0x000e620000000a00 */
[----:B------:R-:W2:Y:S02]  /*02a0*/  LDC.64 R2, c[0x0][0x388] ;  /* 0x0000e200ff027b82 */ /* 0x000ea40000000a00 */
[----:B--2---:R-:W-:-:S05]  /*02b0*/  IMAD.WIDE R2, R5, 0x4, R2 ;  /* 0x0000000405027825 */ /* 0x004fca00078e0202 */
[----:B-1----:R-:W-:Y:S04]  /*02c0*/  STG.E desc[UR6][R2.64], R6 ;  /* 0x0000000602007986 */ /* 0x002fe8000c101906 */
[----:B------:R-:W-:Y:S01]  /*02d0*/  STG.E desc[UR6][R2.64+0x4], R7 ;  /* 0x0000040702007986 */ /* 0x000fe2000c101906 */
[----:B------:R-:W-:Y:S05]  /*02e0*/  EXIT ;  /* 0x000000000000794d */ /* 0x000fea0003800000 */
.L_x_2:
        /* <DEDUP_REMOVED lines=9> */
.L_x_5:


//--------------------- .nv.shared.reserved.0     --------------------------
	.section	.nv.shared.reserved.0,"aw",@nobits
	.weak		__nv_reservedSMEM_offset_0_alias
	.size		__nv_reservedSMEM_offset_0_alias, 0, 64
	.other		__nv_reservedSMEM_offset_0_alias,@"STO_CUDA_RESERVED_SHARED STV_DEFAULT"
__nv_reservedSMEM_offset_0_alias:
	.zero		0
	.zero		64


//--------------------- .nv.shared._Z17pref_sum_parallelPiS_i --------------------------
	.section	.nv.shared._Z17pref_sum_parallelPiS_i,"aw",@nobits
	.sectionflags	@""
	.align	4
.nv.shared._Z17pref_sum_parallelPiS_i:
	.zero		1040


//--------------------- .nv.constant0._Z10update_sumPiS_i --------------------------
	.section	.nv.constant0._Z10update_sumPiS_i,"a",@progbits
	.sectionflags	@""
	.align	4
.nv.constant0._Z10update_sumPiS_i:
	.zero		916


//--------------------- .nv.constant0._Z15group_by_blocksPiS_S_i --------------------------
	.section	.nv.constant0._Z15group_by_blocksPiS_S_i,"a",@progbits
	.sectionflags	@""
	.align	4
.nv.constant0._Z15group_by_blocksPiS_S_i:
	.zero		924


//--------------------- .nv.constant0._Z17pref_sum_parallelPiS_i --------------------------
	.section	.nv.constant0._Z17pref_sum_parallelPiS_i,"a",@progbits
	.sectionflags	@""
	.align	4
.nv.constant0._Z17pref_sum_parallelPiS_i:
	.zero		916


//--------------------- SYMBOLS --------------------------

	.type		.nv.reservedSmem.offset0,@object
	.size		.nv.reservedSmem.offset0,0x4
	.type		.nv.reservedSmem.cap,@object
	.size		.nv.reservedSmem.cap,0x4
